//
// Generated by NVIDIA NVVM Compiler
//
// Compiler Build ID: CL-36424714
// Cuda compilation tools, release 13.0, V13.0.88
// Based on NVVM 20.0.0
//

.version 9.0
.target sm_100
.address_size 64

	// .globl	_Z11print_sizesv
.extern .func  (.param .b32 func_retval0) vprintf
(
	.param .b64 vprintf_param_0,
	.param .b64 vprintf_param_1
)
;
.global .align 1 .b8 $str[25] = {98, 108, 111, 99, 107, 32, 105, 110, 100, 101, 120, 101, 115, 58, 32, 37, 100, 32, 37, 100, 32, 37, 100, 10};
.global .align 1 .b8 $str$1[26] = {116, 104, 114, 101, 97, 100, 32, 105, 110, 100, 101, 120, 101, 115, 58, 32, 37, 100, 32, 37, 100, 32, 37, 100, 10};
.global .align 1 .b8 $str$2[29] = {103, 114, 105, 100, 32, 100, 105, 109, 101, 110, 115, 105, 111, 110, 115, 58, 32, 37, 100, 44, 32, 37, 100, 44, 32, 37, 100, 10};
.global .align 1 .b8 $str$3[30] = {98, 108, 111, 99, 107, 32, 100, 105, 109, 101, 110, 115, 105, 111, 110, 115, 58, 32, 37, 100, 44, 32, 37, 100, 44, 32, 37, 100, 10};

.visible .entry _Z11print_sizesv()
{
	.local .align 8 .b8 	__local_depot0[16];
	.reg .b64 	%SP;
	.reg .b64 	%SPL;
	.reg .b32 	%r<21>;
	.reg .b64 	%rd<11>;

	mov.u64 	%SPL, __local_depot0;
	cvta.local.u64 	%SP, %SPL;
	add.u64 	%rd1, %SP, 0;
	add.u64 	%rd2, %SPL, 0;
	mov.u32 	%r1, %ctaid.x;
	mov.u32 	%r2, %ctaid.y;
	mov.u32 	%r3, %ctaid.z;
	st.local.v2.u32 	[%rd2], {%r1, %r2};
	st.local.u32 	[%rd2+8], %r3;
	mov.u64 	%rd3, $str;
	cvta.global.u64 	%rd4, %rd3;
	{ // callseq 0, 0
	.param .b64 param0;
	st.param.b64 	[param0], %rd4;
	.param .b64 param1;
	st.param.b64 	[param1], %rd1;
	.param .b32 retval0;
	call.uni (retval0), 
	vprintf, 
	(
	param0, 
	param1
	);
	ld.param.b32 	%r4, [retval0];
	} // callseq 0
	mov.u32 	%r6, %tid.x;
	mov.u32 	%r7, %tid.y;
	mov.u32 	%r8, %tid.z;
	st.local.v2.u32 	[%rd2], {%r6, %r7};
	st.local.u32 	[%rd2+8], %r8;
	mov.u64 	%rd5, $str$1;
	cvta.global.u64 	%rd6, %rd5;
	{ // callseq 1, 0
	.param .b64 param0;
	st.param.b64 	[param0], %rd6;
	.param .b64 param1;
	st.param.b64 	[param1], %rd1;
	.param .b32 retval0;
	call.uni (retval0), 
	vprintf, 
	(
	param0, 
	param1
	);
	ld.param.b32 	%r9, [retval0];
	} // callseq 1
	mov.u32 	%r11, %nctaid.x;
	mov.u32 	%r12, %nctaid.y;
	mov.u32 	%r13, %nctaid.z;
	st.local.v2.u32 	[%rd2], {%r11, %r12};
	st.local.u32 	[%rd2+8], %r13;
	mov.u64 	%rd7, $str$2;
	cvta.global.u64 	%rd8, %rd7;
	{ // callseq 2, 0
	.param .b64 param0;
	st.param.b64 	[param0], %rd8;
	.param .b64 param1;
	st.param.b64 	[param1], %rd1;
	.param .b32 retval0;
	call.uni (retval0), 
	vprintf, 
	(
	param0, 
	param1
	);
	ld.param.b32 	%r14, [retval0];
	} // callseq 2
	mov.u32 	%r16, %ntid.x;
	mov.u32 	%r17, %ntid.y;
	mov.u32 	%r18, %ntid.z;
	st.local.v2.u32 	[%rd2], {%r16, %r17};
	st.local.u32 	[%rd2+8], %r18;
	mov.u64 	%rd9, $str$3;
	cvta.global.u64 	%rd10, %rd9;
	{ // callseq 3, 0
	.param .b64 param0;
	st.param.b64 	[param0], %rd10;
	.param .b64 param1;
	st.param.b64 	[param1], %rd1;
	.param .b32 retval0;
	call.uni (retval0), 
	vprintf, 
	(
	param0, 
	param1
	);
	ld.param.b32 	%r19, [retval0];
	} // callseq 3
	ret;

}


// ===== COMPILED SASS (sm_100) =====

	.target	sm_100

	.elftype	@"ET_EXEC"


//--------------------- .note.nv.tkinfo           --------------------------
	.section	.note.nv.tkinfo,"",@"SHT_NOTE"
	.sectionflags	@"SHF_NOTE_NV_TKINFO"
	.tkinfo
        /*0018*/ 	.word	0x00000002
        /*0030*/ 	.string	""
        /*0030*/ 	.string	"ptxas"
        /*0030*/ 	.string	"Cuda compilation tools, release 13.0, V13.0.88"
        /*0030*/ 	.string	"Build cuda_13.0.r13.0/compiler.36424714_0"
        /*0030*/ 	.string	"-arch sm_100 -m 64 "



//--------------------- .note.nv.cuinfo           --------------------------
	.section	.note.nv.cuinfo,"",@"SHT_NOTE"
	.sectionflags	@"SHF_NOTE_NV_CUINFO"
        /*0018*/ 	.short	0x0002
        /*001a*/ 	.short	0x0064
        /*001c*/ 	.short	0x0082
	.zero		2


//--------------------- .nv.info                  --------------------------
	.section	.nv.info,"",@"SHT_CUDA_INFO"
	.align	4


	//----- nvinfo : EIATTR_REGCOUNT
	.align		4
        /*0000*/ 	.byte	0x04, 0x2f
        /*0002*/ 	.short	(.L_5 - .L_4)
	.align		4
.L_4:
        /*0004*/ 	.word	index@(_Z11print_sizesv)
        /*0008*/ 	.word	0x00000018


	//----- nvinfo : EIATTR_FRAME_SIZE
	.align		4
.L_5:
        /*000c*/ 	.byte	0x04, 0x11
        /*000e*/ 	.short	(.L_7 - .L_6)
	.align		4
.L_6:
        /*0010*/ 	.word	index@(_Z11print_sizesv)
        /*0014*/ 	.word	0x00000010


	//----- nvinfo : EIATTR_MIN_STACK_SIZE
	.align		4
.L_7:
        /*0018*/ 	.byte	0x04, 0x12
        /*001a*/ 	.short	(.L_9 - .L_8)
	.align		4
.L_8:
        /*001c*/ 	.word	index@(_Z11print_sizesv)
        /*0020*/ 	.word	0x00000010
.L_9:


//--------------------- .nv.compat                --------------------------
	.section	.nv.compat,"",@"SHT_CUDA_COMPAT_INFO"
	.align	4
        /*0000*/ 	.byte	0x02, 0x09, 0x00, 0x00, 0x02, 0x02, 0x01, 0x00, 0x02, 0x05, 0x05, 0x00, 0x03, 0x07, 0x01, 0x01
        /*0010*/ 	.byte	0x02, 0x03, 0x00, 0x00, 0x02, 0x06, 0x01, 0x00, 0x04, 0x0b, 0x08, 0x00, 0x09, 0x00, 0x00, 0x00
        /*0020*/ 	.byte	0x00, 0x00, 0x00, 0x00


//--------------------- .nv.info._Z11print_sizesv --------------------------
	.section	.nv.info._Z11print_sizesv,"",@"SHT_CUDA_INFO"
	.sectionflags	@""
	.align	4


	//----- nvinfo : EIATTR_CUDA_API_VERSION
	.align		4
        /*0000*/ 	.byte	0x04, 0x37
        /*0002*/ 	.short	(.L_11 - .L_10)
.L_10:
        /*0004*/ 	.word	0x00000082


	//----- nvinfo : EIATTR_SPARSE_MMA_MASK
	.align		4
.L_11:
        /*0008*/ 	.byte	0x03, 0x50
        /*000a*/ 	.short	0x0000


	//----- nvinfo : EIATTR_MAXREG_COUNT
	.align		4
        /*000c*/ 	.byte	0x03, 0x1b
        /*000e*/ 	.short	0x00ff


	//----- nvinfo : EIATTR_EXTERNS
	.align		4
        /*0010*/ 	.byte	0x04, 0x0f
        /*0012*/ 	.short	(.L_13 - .L_12)


	//   ....[0]....
	.align		4
.L_12:
        /*0014*/ 	.word	index@(vprintf)


	//----- nvinfo : EIATTR_MERCURY_ISA_VERSION
	.align		4
.L_13:
        /*0018*/ 	.byte	0x03, 0x5f
        /*001a*/ 	.short	0x0101


	//----- nvinfo : EIATTR_VRC_CTA_INIT_COUNT
	.align		4
        /*001c*/ 	.byte	0x02, 0x4a
	.zero		1
	.zero		1


	//----- nvinfo : EIATTR_SYSCALL_OFFSETS
	.align		4
        /*0020*/ 	.byte	0x04, 0x46
        /*0022*/ 	.short	(.L_15 - .L_14)


	//   ....[0]....
.L_14:
        /*0024*/ 	.word	0x00000130


	//   ....[1]....
        /*0028*/ 	.word	0x00000200


	//   ....[2]....
        /*002c*/ 	.word	0x000002d0


	//   ....[3]....
        /*0030*/ 	.word	0x000003a0


	//----- nvinfo : EIATTR_EXIT_INSTR_OFFSETS
	.align		4
.L_15:
        /*0034*/ 	.byte	0x04, 0x1c
        /*0036*/ 	.short	(.L_17 - .L_16)


	//   ....[0]....
.L_16:
        /*0038*/ 	.word	0x000003b0


	//----- nvinfo : EIATTR_SW_WAR
	.align		4
.L_17:
        /*003c*/ 	.byte	0x04, 0x36
        /*003e*/ 	.short	(.L_19 - .L_18)
.L_18:
        /*0040*/ 	.word	0x00000008
.L_19:


//--------------------- .nv.callgraph             --------------------------
	.section	.nv.callgraph,"",@"SHT_CUDA_CALLGRAPH"
	.align	4
	.sectionentsize	8
	.align		4
        /*0000*/ 	.word	0x00000000
	.align		4
        /*0004*/ 	.word	0xffffffff
	.align		4
        /*0008*/ 	.word	index@(_Z11print_sizesv)
	.align		4
        /*000c*/ 	.word	index@(vprintf)
	.align		4
        /*0010*/ 	.word	0x00000000
	.align		4
        /*0014*/ 	.word	0xfffffffe
	.align		4
        /*0018*/ 	.word	0x00000000
	.align		4
        /*001c*/ 	.word	0xfffffffd
	.align		4
        /*0020*/ 	.word	0x00000000
	.align		4
        /*0024*/ 	.word	0xfffffffc


//--------------------- .nv.constant4             --------------------------
	.section	.nv.constant4,"a",@progbits
	.align	8
	.align		8
.nv.constant4:
        /*0000*/ 	.dword	vprintf
	.align		8
        /*0008*/ 	.dword	$str
	.align		8
        /*0010*/ 	.dword	$str$1
	.align		8
        /*0018*/ 	.dword	$str$2
	.align		8
        /*0020*/ 	.dword	$str$3


//--------------------- .text._Z11print_sizesv    --------------------------
	.section	.text._Z11print_sizesv,"ax",@progbits
	.align	128
        .global         _Z11print_sizesv
        .type           _Z11print_sizesv,@function
        .size           _Z11print_sizesv,(.L_x_5 - _Z11print_sizesv)
        .other          _Z11print_sizesv,@"STO_CUDA_ENTRY STV_DEFAULT"
_Z11print_sizesv:
.text._Z11print_sizesv:
[----:B------:R-:W0:Y:S01]  /*0000*/  LDC R1, c[0x0][0x37c] ;  /* 0x0000df00ff017b82 */ /* 0x000e220000000800 */
[----:B------:R-:W1:Y:S01]  /*0010*/  S2R R10, SR_CTAID.X ;  /* 0x00000000000a7919 */ /* 0x000e620000002500 */
[----:B------:R-:W2:Y:S01]  /*0020*/  LDCU UR4, c[0x0][0x2f8] ;  /* 0x00005f00ff0477ac */ /* 0x000ea20008000800 */
[----:B0-----:R-:W-:Y:S01]  /*0030*/  VIADD R1, R1, 0xfffffff0 ;  /* 0xfffffff001017836 */ /* 0x001fe20000000000 */
[----:B------:R-:W-:Y:S01]  /*0040*/  MOV R2, 0x0 ;  /* 0x0000000000027802 */ /* 0x000fe20000000f00 */
[----:B------:R-:W1:Y:S01]  /*0050*/  S2R R11, SR_CTAID.Y ;  /* 0x00000000000b7919 */ /* 0x000e620000002600 */
[----:B------:R-:W0:Y:S02]  /*0060*/  LDCU UR5, c[0x0][0x2fc] ;  /* 0x00005f80ff0577ac */ /* 0x000e240008000800 */
[----:B------:R3:W4:Y:S01]  /*0070*/  LDC.64 R8, c[0x4][R2] ;  /* 0x0100000002087b82 */ /* 0x0007220000000a00 */
[----:B------:R-:W5:Y:S01]  /*0080*/  S2R R0, SR_CTAID.Z ;  /* 0x0000000000007919 */ /* 0x000f620000002700 */
[----:B------:R-:W3:Y:S01]  /*0090*/  LDCU.64 UR6, c[0x4][0x8] ;  /* 0x01000100ff0677ac */ /* 0x000ee20008000a00 */
[----:B--2---:R-:W-:-:S05]  /*00a0*/  IADD3 R17, P0, PT, R1, UR4, RZ ;  /* 0x0000000401117c10 */ /* 0x004fca000ff1e0ff */
[----:B0-----:R-:W-:Y:S02]  /*00b0*/  IMAD.X R16, RZ, RZ, UR5, P0 ;  /* 0x00000005ff107e24 */ /* 0x001fe400080e06ff */
[----:B------:R-:W-:Y:S01]  /*00c0*/  IMAD.MOV.U32 R6, RZ, RZ, R17 ;  /* 0x000000ffff067224 */ /* 0x000fe200078e0011 */
[----:B---3--:R-:W-:Y:S01]  /*00d0*/  MOV R4, UR6 ;  /* 0x0000000600047c02 */ /* 0x008fe20008000f00 */
[----:B------:R-:W-:Y:S01]  /*00e0*/  IMAD.U32 R5, RZ, RZ, UR7 ;  /* 0x00000007ff057e24 */ /* 0x000fe2000f8e00ff */
[----:B------:R-:W-:Y:S01]  /*00f0*/  MOV R7, R16 ;  /* 0x0000001000077202 */ /* 0x000fe20000000f00 */
[----:B-1----:R0:W-:Y:S04]  /*0100*/  STL.64 [R1], R10 ;  /* 0x0000000a01007387 */ /* 0x0021e80000100a00 */
[----:B-----5:R0:W-:Y:S02]  /*0110*/  STL [R1+0x8], R0 ;  /* 0x0000080001007387 */ /* 0x0201e40000100800 */
[----:B------:R-:W-:-:S07]  /*0120*/  LEPC R20, `(.L_x_0) ;  /* 0x000000001014794e */ /* 0x000fce0000000000 */
[----:B0---4-:R-:W-:Y:S05]  /*0130*/  CALL.ABS.NOINC R8 ;  /* 0x0000000008007343 */ /* 0x011fea0003c00000 */
.L_x_0:
[----:B------:R-:W0:Y:S01]  /*0140*/  S2R R8, SR_TID.X ;  /* 0x0000000000087919 */ /* 0x000e220000002100 */
[----:B------:R1:W2:Y:S01]  /*0150*/  LDC.64 R10, c[0x4][R2] ;  /* 0x01000000020a7b82 */ /* 0x0002a20000000a00 */
[----:B------:R-:W3:Y:S01]  /*0160*/  LDCU.64 UR4, c[0x4][0x10] ;  /* 0x01000200ff0477ac */ /* 0x000ee20008000a00 */
[----:B------:R-:W-:Y:S01]  /*0170*/  MOV R6, R17 ;  /* 0x0000001100067202 */ /* 0x000fe20000000f00 */
[----:B------:R-:W0:Y:S01]  /*0180*/  S2R R9, SR_TID.Y ;  /* 0x0000000000097919 */ /* 0x000e220000002200 */
[----:B------:R-:W-:Y:S01]  /*0190*/  IMAD.MOV.U32 R7, RZ, RZ, R16 ;  /* 0x000000ffff077224 */ /* 0x000fe200078e0010 */
[----:B------:R-:W4:Y:S01]  /*01a0*/  S2R R0, SR_TID.Z ;  /* 0x0000000000007919 */ /* 0x000f220000002300 */
[----:B---3--:R-:W-:Y:S02]  /*01b0*/  IMAD.U32 R4, RZ, RZ, UR4 ;  /* 0x00000004ff047e24 */ /* 0x008fe4000f8e00ff */
[----:B------:R-:W-:Y:S01]  /*01c0*/  IMAD.U32 R5, RZ, RZ, UR5 ;  /* 0x00000005ff057e24 */ /* 0x000fe2000f8e00ff */
[----:B0-----:R1:W-:Y:S04]  /*01d0*/  STL.64 [R1], R8 ;  /* 0x0000000801007387 */ /* 0x0013e80000100a00 */
[----:B----4-:R1:W-:Y:S02]  /*01e0*/  STL [R1+0x8], R0 ;  /* 0x0000080001007387 */ /* 0x0103e40000100800 */
[----:B------:R-:W-:-:S07]  /*01f0*/  LEPC R20, `(.L_x_1) ;  /* 0x000000001014794e */ /* 0x000fce0000000000 */
[----:B-12---:R-:W-:Y:S05]  /*0200*/  CALL.ABS.NOINC R10 ;  /* 0x000000000a007343 */ /* 0x006fea0003c00000 */
.L_x_1:
[----:B------:R-:W0:Y:S01]  /*0210*/  LDC R8, c[0x0][0x370] ;  /* 0x0000dc00ff087b82 */ /* 0x000e220000000800 */
[----:B------:R-:W1:Y:S01]  /*0220*/  LDCU.64 UR4, c[0x4][0x18] ;  /* 0x01000300ff0477ac */ /* 0x000e620008000a00 */
[----:B------:R-:W-:Y:S01]  /*0230*/  IMAD.MOV.U32 R6, RZ, RZ, R17 ;  /* 0x000000ffff067224 */ /* 0x000fe200078e0011 */
[----:B------:R-:W-:-:S05]  /*0240*/  MOV R7, R16 ;  /* 0x0000001000077202 */ /* 0x000fca0000000f00 */
[----:B------:R-:W0:Y:S08]  /*0250*/  LDC R9, c[0x0][0x374] ;  /* 0x0000dd00ff097b82 */ /* 0x000e300000000800 */
[----:B------:R-:W2:Y:S01]  /*0260*/  LDC R0, c[0x0][0x378] ;  /* 0x0000de00ff007b82 */ /* 0x000ea20000000800 */
[----:B-1----:R-:W-:Y:S01]  /*0270*/  IMAD.U32 R4, RZ, RZ, UR4 ;  /* 0x00000004ff047e24 */ /* 0x002fe2000f8e00ff */
[----:B------:R-:W-:-:S06]  /*0280*/  MOV R5, UR5 ;  /* 0x0000000500057c02 */ /* 0x000fcc0008000f00 */
[----:B------:R1:W3:Y:S01]  /*0290*/  LDC.64 R10, c[0x4][R2] ;  /* 0x01000000020a7b82 */ /* 0x0002e20000000a00 */
[----:B0-----:R1:W-:Y:S04]  /*02a0*/  STL.64 [R1], R8 ;  /* 0x0000000801007387 */ /* 0x0013e80000100a00 */
[----:B--2---:R1:W-:Y:S02]  /*02b0*/  STL [R1+0x8], R0 ;  /* 0x0000080001007387 */ /* 0x0043e40000100800 */
[----:B------:R-:W-:-:S07]  /*02c0*/  LEPC R20, `(.L_x_2) ;  /* 0x000000001014794e */ /* 0x000fce0000000000 */
[----:B-1-3--:R-:W-:Y:S05]  /*02d0*/  CALL.ABS.NOINC R10 ;  /* 0x000000000a007343 */ /* 0x00afea0003c00000 */
.L_x_2:
        /* <DEDUP_REMOVED lines=8> */
[----:B------:R-:W1:Y:S01]  /*0360*/  LDC.64 R2, c[0x4][R2] ;  /* 0x0100000002027b82 */ /* 0x000e620000000a00 */
[----:B0-----:R0:W-:Y:S04]  /*0370*/  STL.64 [R1], R8 ;  /* 0x0000000801007387 */ /* 0x0011e80000100a00 */
[----:B--2---:R0:W-:Y:S02]  /*0380*/  STL [R1+0x8], R0 ;  /* 0x0000080001007387 */ /* 0x0041e40000100800 */
[----:B------:R-:W-:-:S07]  /*0390*/  LEPC R20, `(.L_x_3) ;  /* 0x000000001014794e */ /* 0x000fce0000000000 */
[----:B01----:R-:W-:Y:S05]  /*03a0*/  CALL.ABS.NOINC R2 ;  /* 0x0000000002007343 */ /* 0x003fea0003c00000 */
.L_x_3:
[----:B------:R-:W-:Y:S05]  /*03b0*/  EXIT ;  /* 0x000000000000794d */ /* 0x000fea0003800000 */
.L_x_4:
[----:B------:R-:W-:-:S00]  /*03c0*/  BRA `(.L_x_4) ;  /* 0xfffffffc00fc7947 */ /* 0x000fc0000383ffff */
[----:B------:R-:W-:-:S00]  /*03d0*/  NOP ;  /* 0x0000000000007918 */ /* 0x000fc00000000000 */
        /* <DEDUP_REMOVED lines=10> */
.L_x_5:


//--------------------- .nv.global.init           --------------------------
	.section	.nv.global.init,"aw",@progbits
.nv.global.init:
	.type		$str,@object
	.size		$str,($str$1 - $str)
$str:
        /*0000*/ 	.byte	0x62, 0x6c, 0x6f, 0x63, 0x6b, 0x20, 0x69, 0x6e, 0x64, 0x65, 0x78, 0x65, 0x73, 0x3a, 0x20, 0x25
        /*0010*/ 	.byte	0x64, 0x20, 0x25, 0x64, 0x20, 0x25, 0x64, 0x0a, 0x00
	.type		$str$1,@object
	.size		$str$1,($str$2 - $str$1)
$str$1:
        /*0019*/ 	.byte	0x74, 0x68, 0x72, 0x65, 0x61, 0x64, 0x20, 0x69, 0x6e, 0x64, 0x65, 0x78, 0x65, 0x73, 0x3a, 0x20
        /*0029*/ 	.byte	0x25, 0x64, 0x20, 0x25, 0x64, 0x20, 0x25, 0x64, 0x0a, 0x00
	.type		$str$2,@object
	.size		$str$2,($str$3 - $str$2)
$str$2:
        /*0033*/ 	.byte	0x67, 0x72, 0x69, 0x64, 0x20, 0x64, 0x69, 0x6d, 0x65, 0x6e, 0x73, 0x69, 0x6f, 0x6e, 0x73, 0x3a
        /*0043*/ 	.byte	0x20, 0x25, 0x64, 0x2c, 0x20, 0x25, 0x64, 0x2c, 0x20, 0x25, 0x64, 0x0a, 0x00
	.type		$str$3,@object
	.size		$str$3,(.L_3 - $str$3)
$str$3:
        /*0050*/ 	.byte	0x62, 0x6c, 0x6f, 0x63, 0x6b, 0x20, 0x64, 0x69, 0x6d, 0x65, 0x6e, 0x73, 0x69, 0x6f, 0x6e, 0x73
        /*0060*/ 	.byte	0x3a, 0x20, 0x25, 0x64, 0x2c, 0x20, 0x25, 0x64, 0x2c, 0x20, 0x25, 0x64, 0x0a, 0x00
.L_3:


//--------------------- .nv.shared.reserved.0     --------------------------
	.section	.nv.shared.reserved.0,"aw",@nobits
	.weak		__nv_reservedSMEM_offset_0_alias
	.size		__nv_reservedSMEM_offset_0_alias, 0, 64
	.other		__nv_reservedSMEM_offset_0_alias,@"STO_CUDA_RESERVED_SHARED STV_DEFAULT"
__nv_reservedSMEM_offset_0_alias:
	.zero		0
	.zero		64


//--------------------- .nv.constant0._Z11print_sizesv --------------------------
	.section	.nv.constant0._Z11print_sizesv,"a",@progbits
	.sectionflags	@""
	.align	4
.nv.constant0._Z11print_sizesv:
	.zero		896


//--------------------- SYMBOLS --------------------------

	.type		.nv.reservedSmem.offset0,@object
	.size		.nv.reservedSmem.offset0,0x4
	.type		vprintf,@function
